//
// Generated by NVIDIA NVVM Compiler
//
// Compiler Build ID: CL-36424714
// Cuda compilation tools, release 13.0, V13.0.88
// Based on NVVM 20.0.0
//

.version 9.0
.target sm_100
.address_size 64

	// .globl	_Z10testKernelPi

.visible .entry _Z10testKernelPi(
	.param .u64 .ptr .align 1 _Z10testKernelPi_param_0
)
{
	.reg .b32 	%r<3>;
	.reg .b64 	%rd<5>;

	ld.param.u64 	%rd1, [_Z10testKernelPi_param_0];
	cvta.to.global.u64 	%rd2, %rd1;
	// begin inline asm
	mov.u32 %r1, %clock;
	// end inline asm
	mov.u32 	%r2, %tid.x;
	mul.wide.u32 	%rd3, %r2, 4;
	add.s64 	%rd4, %rd2, %rd3;
	st.global.u32 	[%rd4], %r1;
	ret;

}


// ===== COMPILED SASS (sm_100) =====

	.target	sm_100

	.elftype	@"ET_EXEC"


//--------------------- .note.nv.tkinfo           --------------------------
	.section	.note.nv.tkinfo,"",@"SHT_NOTE"
	.sectionflags	@"SHF_NOTE_NV_TKINFO"
	.tkinfo
        /*0018*/ 	.word	0x00000002
        /*0030*/ 	.string	""
        /*0030*/ 	.string	"ptxas"
        /*0030*/ 	.string	"Cuda compilation tools, release 13.0, V13.0.88"
        /*0030*/ 	.string	"Build cuda_13.0.r13.0/compiler.36424714_0"
        /*0030*/ 	.string	"-arch sm_100 -m 64 "



//--------------------- .note.nv.cuinfo           --------------------------
	.section	.note.nv.cuinfo,"",@"SHT_NOTE"
	.sectionflags	@"SHF_NOTE_NV_CUINFO"
        /*0018*/ 	.short	0x0002
        /*001a*/ 	.short	0x0064
        /*001c*/ 	.short	0x0082
	.zero		2


//--------------------- .nv.info                  --------------------------
	.section	.nv.info,"",@"SHT_CUDA_INFO"
	.align	4


	//----- nvinfo : EIATTR_REGCOUNT
	.align		4
        /*0000*/ 	.byte	0x04, 0x2f
        /*0002*/ 	.short	(.L_1 - .L_0)
	.align		4
.L_0:
        /*0004*/ 	.word	index@(_Z10testKernelPi)
        /*0008*/ 	.word	0x0000000a


	//----- nvinfo : EIATTR_FRAME_SIZE
	.align		4
.L_1:
        /*000c*/ 	.byte	0x04, 0x11
        /*000e*/ 	.short	(.L_3 - .L_2)
	.align		4
.L_2:
        /*0010*/ 	.word	index@(_Z10testKernelPi)
        /*0014*/ 	.word	0x00000000


	//----- nvinfo : EIATTR_MIN_STACK_SIZE
	.align		4
.L_3:
        /*0018*/ 	.byte	0x04, 0x12
        /*001a*/ 	.short	(.L_5 - .L_4)
	.align		4
.L_4:
        /*001c*/ 	.word	index@(_Z10testKernelPi)
        /*0020*/ 	.word	0x00000000
.L_5:


//--------------------- .nv.compat                --------------------------
	.section	.nv.compat,"",@"SHT_CUDA_COMPAT_INFO"
	.align	4
        /*0000*/ 	.byte	0x02, 0x09, 0x00, 0x00, 0x02, 0x02, 0x01, 0x00, 0x02, 0x05, 0x05, 0x00, 0x03, 0x07, 0x01, 0x01
        /*0010*/ 	.byte	0x02, 0x03, 0x00, 0x00, 0x02, 0x06, 0x01, 0x00, 0x04, 0x0b, 0x08, 0x00, 0x09, 0x00, 0x00, 0x00
        /*0020*/ 	.byte	0x00, 0x00, 0x00, 0x00


//--------------------- .nv.info._Z10testKernelPi --------------------------
	.section	.nv.info._Z10testKernelPi,"",@"SHT_CUDA_INFO"
	.sectionflags	@""
	.align	4


	//----- nvinfo : EIATTR_CUDA_API_VERSION
	.align		4
        /*0000*/ 	.byte	0x04, 0x37
        /*0002*/ 	.short	(.L_7 - .L_6)
.L_6:
        /*0004*/ 	.word	0x00000082


	//----- nvinfo : EIATTR_KPARAM_INFO
	.align		4
.L_7:
        /*0008*/ 	.byte	0x04, 0x17
        /*000a*/ 	.short	(.L_9 - .L_8)
.L_8:
        /*000c*/ 	.word	0x00000000
        /*0010*/ 	.short	0x0000
        /*0012*/ 	.short	0x0000
        /*0014*/ 	.byte	0x00, 0xf5, 0x21, 0x00


	//----- nvinfo : EIATTR_SPARSE_MMA_MASK
	.align		4
.L_9:
        /*0018*/ 	.byte	0x03, 0x50
        /*001a*/ 	.short	0x0000


	//----- nvinfo : EIATTR_MAXREG_COUNT
	.align		4
        /*001c*/ 	.byte	0x03, 0x1b
        /*001e*/ 	.short	0x00ff


	//----- nvinfo : EIATTR_MERCURY_ISA_VERSION
	.align		4
        /*0020*/ 	.byte	0x03, 0x5f
        /*0022*/ 	.short	0x0101


	//----- nvinfo : EIATTR_VRC_CTA_INIT_COUNT
	.align		4
        /*0024*/ 	.byte	0x02, 0x4a
	.zero		1
	.zero		1


	//----- nvinfo : EIATTR_EXIT_INSTR_OFFSETS
	.align		4
        /*0028*/ 	.byte	0x04, 0x1c
        /*002a*/ 	.short	(.L_11 - .L_10)


	//   ....[0]....
.L_10:
        /*002c*/ 	.word	0x00000080


	//----- nvinfo : EIATTR_CBANK_PARAM_SIZE
	.align		4
.L_11:
        /*0030*/ 	.byte	0x03, 0x19
        /*0032*/ 	.short	0x0008


	//----- nvinfo : EIATTR_PARAM_CBANK
	.align		4
        /*0034*/ 	.byte	0x04, 0x0a
        /*0036*/ 	.short	(.L_13 - .L_12)
	.align		4
.L_12:
        /*0038*/ 	.word	index@(.nv.constant0._Z10testKernelPi)
        /*003c*/ 	.short	0x0380
        /*003e*/ 	.short	0x0008


	//----- nvinfo : EIATTR_SW_WAR
	.align		4
.L_13:
        /*0040*/ 	.byte	0x04, 0x36
        /*0042*/ 	.short	(.L_15 - .L_14)
.L_14:
        /*0044*/ 	.word	0x00000008
.L_15:


//--------------------- .nv.callgraph             --------------------------
	.section	.nv.callgraph,"",@"SHT_CUDA_CALLGRAPH"
	.align	4
	.sectionentsize	8
	.align		4
        /*0000*/ 	.word	0x00000000
	.align		4
        /*0004*/ 	.word	0xffffffff
	.align		4
        /*0008*/ 	.word	0x00000000
	.align		4
        /*000c*/ 	.word	0xfffffffe
	.align		4
        /*0010*/ 	.word	0x00000000
	.align		4
        /*0014*/ 	.word	0xfffffffd
	.align		4
        /*0018*/ 	.word	0x00000000
	.align		4
        /*001c*/ 	.word	0xfffffffc


//--------------------- .text._Z10testKernelPi    --------------------------
	.section	.text._Z10testKernelPi,"ax",@progbits
	.align	128
        .global         _Z10testKernelPi
        .type           _Z10testKernelPi,@function
        .size           _Z10testKernelPi,(.L_x_1 - _Z10testKernelPi)
        .other          _Z10testKernelPi,@"STO_CUDA_ENTRY STV_DEFAULT"
_Z10testKernelPi:
.text._Z10testKernelPi:
[----:B------:R-:W-:Y:S01]  /*0000*/  LDC R1, c[0x0][0x37c] ;  /* 0x0000df00ff017b82 */ /* 0x000fe20000000800 */
[----:B------:R-:W0:Y:S01]  /*0010*/  LDCU.64 UR4, c[0x0][0x358] ;  /* 0x00006b00ff0477ac */ /* 0x000e220008000a00 */
[----:B------:R-:W-:Y:S01]  /*0020*/  NOP ;  /* 0x0000000000007918 */ /* 0x000fe20000000000 */
[----:B------:R-:W-:Y:S01]  /*0030*/  CS2R.32 R5, SR_CLOCKLO ;  /* 0x0000000000057805 */ /* 0x000fe20000005000 */
[----:B------:R-:W1:Y:S04]  /*0040*/  S2R R7, SR_TID.X ;  /* 0x0000000000077919 */ /* 0x000e680000002100 */
[----:B------:R-:W1:Y:S02]  /*0050*/  LDC.64 R2, c[0x0][0x380] ;  /* 0x0000e000ff027b82 */ /* 0x000e640000000a00 */
[----:B-1----:R-:W-:-:S05]  /*0060*/  IMAD.WIDE.U32 R2, R7, 0x4, R2 ;  /* 0x0000000407027825 */ /* 0x002fca00078e0002 */
[----:B0-----:R-:W-:Y:S01]  /*0070*/  STG.E desc[UR4][R2.64], R5 ;  /* 0x0000000502007986 */ /* 0x001fe2000c101904 */
[----:B------:R-:W-:Y:S05]  /*0080*/  EXIT ;  /* 0x000000000000794d */ /* 0x000fea0003800000 */
.L_x_0:
[----:B------:R-:W-:-:S00]  /*0090*/  BRA `(.L_x_0) ;  /* 0xfffffffc00fc7947 */ /* 0x000fc0000383ffff */
[----:B------:R-:W-:-:S00]  /*00a0*/  NOP ;  /* 0x0000000000007918 */ /* 0x000fc00000000000 */
        /* <DEDUP_REMOVED lines=13> */
.L_x_1:


//--------------------- .nv.shared.reserved.0     --------------------------
	.section	.nv.shared.reserved.0,"aw",@nobits
	.weak		__nv_reservedSMEM_offset_0_alias
	.size		__nv_reservedSMEM_offset_0_alias, 0, 64
	.other		__nv_reservedSMEM_offset_0_alias,@"STO_CUDA_RESERVED_SHARED STV_DEFAULT"
__nv_reservedSMEM_offset_0_alias:
	.zero		0
	.zero		64


//--------------------- .nv.constant0._Z10testKernelPi --------------------------
	.section	.nv.constant0._Z10testKernelPi,"a",@progbits
	.sectionflags	@""
	.align	4
.nv.constant0._Z10testKernelPi:
	.zero		904


//--------------------- SYMBOLS --------------------------

	.type		.nv.reservedSmem.offset0,@object
	.size		.nv.reservedSmem.offset0,0x4
